//
// Generated by NVIDIA NVVM Compiler
//
// Compiler Build ID: CL-36424714
// Cuda compilation tools, release 13.0, V13.0.88
// Based on NVVM 20.0.0
//

.version 9.0
.target sm_100
.address_size 64

	// .globl	add

.visible .entry add(
	.param .u32 add_param_0,
	.param .u64 .ptr .align 1 add_param_1,
	.param .u64 .ptr .align 1 add_param_2,
	.param .u64 .ptr .align 1 add_param_3
)
{
	.reg .pred 	%p<2>;
	.reg .b32 	%r<6>;
	.reg .b32 	%f<4>;
	.reg .b64 	%rd<11>;

	ld.param.u32 	%r2, [add_param_0];
	ld.param.u64 	%rd1, [add_param_1];
	ld.param.u64 	%rd2, [add_param_2];
	ld.param.u64 	%rd3, [add_param_3];
	mov.u32 	%r3, %ctaid.x;
	mov.u32 	%r4, %ntid.x;
	mov.u32 	%r5, %tid.x;
	mad.lo.s32 	%r1, %r3, %r4, %r5;
	setp.ge.s32 	%p1, %r1, %r2;
	@%p1 bra 	$L__BB0_2;
	cvta.to.global.u64 	%rd4, %rd1;
	cvta.to.global.u64 	%rd5, %rd2;
	cvta.to.global.u64 	%rd6, %rd3;
	mul.wide.s32 	%rd7, %r1, 4;
	add.s64 	%rd8, %rd4, %rd7;
	ld.global.f32 	%f1, [%rd8];
	add.s64 	%rd9, %rd5, %rd7;
	ld.global.f32 	%f2, [%rd9];
	add.f32 	%f3, %f1, %f2;
	add.s64 	%rd10, %rd6, %rd7;
	st.global.f32 	[%rd10], %f3;
$L__BB0_2:
	ret;

}
	// .globl	GPU_fill
.visible .entry GPU_fill(
	.param .u64 .ptr .align 1 GPU_fill_param_0,
	.param .f32 GPU_fill_param_1,
	.param .u32 GPU_fill_param_2
)
{
	.reg .pred 	%p<2>;
	.reg .b32 	%r<6>;
	.reg .b32 	%f<2>;
	.reg .b64 	%rd<5>;

	ld.param.u64 	%rd1, [GPU_fill_param_0];
	ld.param.f32 	%f1, [GPU_fill_param_1];
	ld.param.u32 	%r2, [GPU_fill_param_2];
	mov.u32 	%r3, %ctaid.x;
	mov.u32 	%r4, %ntid.x;
	mov.u32 	%r5, %tid.x;
	mad.lo.s32 	%r1, %r3, %r4, %r5;
	setp.ge.s32 	%p1, %r1, %r2;
	@%p1 bra 	$L__BB1_2;
	cvta.to.global.u64 	%rd2, %rd1;
	mul.wide.s32 	%rd3, %r1, 4;
	add.s64 	%rd4, %rd2, %rd3;
	st.global.f32 	[%rd4], %f1;
$L__BB1_2:
	ret;

}
	// .globl	setVal
.visible .entry setVal(
	.param .u64 .ptr .align 1 setVal_param_0,
	.param .f32 setVal_param_1,
	.param .u32 setVal_param_2
)
{
	.reg .b32 	%r<2>;
	.reg .b32 	%f<2>;
	.reg .b64 	%rd<5>;

	ld.param.u64 	%rd1, [setVal_param_0];
	ld.param.f32 	%f1, [setVal_param_1];
	ld.param.u32 	%r1, [setVal_param_2];
	cvta.to.global.u64 	%rd2, %rd1;
	mul.wide.s32 	%rd3, %r1, 4;
	add.s64 	%rd4, %rd2, %rd3;
	st.global.f32 	[%rd4], %f1;
	ret;

}
	// .globl	getVal
.visible .entry getVal(
	.param .u64 .ptr .align 1 getVal_param_0,
	.param .u64 .ptr .align 1 getVal_param_1,
	.param .u32 getVal_param_2
)
{
	.reg .b32 	%r<2>;
	.reg .b32 	%f<2>;
	.reg .b64 	%rd<7>;

	ld.param.u64 	%rd1, [getVal_param_0];
	ld.param.u64 	%rd2, [getVal_param_1];
	ld.param.u32 	%r1, [getVal_param_2];
	cvta.to.global.u64 	%rd3, %rd2;
	cvta.to.global.u64 	%rd4, %rd1;
	mul.wide.s32 	%rd5, %r1, 4;
	add.s64 	%rd6, %rd4, %rd5;
	ld.global.f32 	%f1, [%rd6];
	st.global.f32 	[%rd3], %f1;
	ret;

}
	// .globl	ccVals
.visible .entry ccVals(
	.param .u64 .ptr .align 1 ccVals_param_0,
	.param .u64 .ptr .align 1 ccVals_param_1,
	.param .u32 ccVals_param_2
)
{
	.reg .pred 	%p<2>;
	.reg .b32 	%r<6>;
	.reg .b32 	%f<2>;
	.reg .b64 	%rd<11>;

	ld.param.u64 	%rd1, [ccVals_param_0];
	ld.param.u64 	%rd2, [ccVals_param_1];
	ld.param.u32 	%r2, [ccVals_param_2];
	mov.u32 	%r3, %ctaid.x;
	mov.u32 	%r4, %ntid.x;
	mov.u32 	%r5, %tid.x;
	mad.lo.s32 	%r1, %r3, %r4, %r5;
	setp.ge.s32 	%p1, %r1, %r2;
	@%p1 bra 	$L__BB4_2;
	cvta.to.global.u64 	%rd3, %rd1;
	cvta.to.global.u64 	%rd4, %rd2;
	mul.wide.s32 	%rd5, %r1, 4;
	add.s64 	%rd6, %rd3, %rd5;
	ld.global.f32 	%f1, [%rd6];
	mul.wide.s32 	%rd7, %r1, 8;
	add.s64 	%rd8, %rd4, %rd7;
	ld.global.u64 	%rd9, [%rd8];
	cvta.to.global.u64 	%rd10, %rd9;
	st.global.f32 	[%rd10], %f1;
$L__BB4_2:
	ret;

}


// ===== COMPILED SASS (sm_100) =====

	.target	sm_100

	.elftype	@"ET_EXEC"


//--------------------- .note.nv.tkinfo           --------------------------
	.section	.note.nv.tkinfo,"",@"SHT_NOTE"
	.sectionflags	@"SHF_NOTE_NV_TKINFO"
	.tkinfo
        /*0018*/ 	.word	0x00000002
        /*0030*/ 	.string	""
        /*0030*/ 	.string	"ptxas"
        /*0030*/ 	.string	"Cuda compilation tools, release 13.0, V13.0.88"
        /*0030*/ 	.string	"Build cuda_13.0.r13.0/compiler.36424714_0"
        /*0030*/ 	.string	"-arch sm_100 -m 64 "



//--------------------- .note.nv.cuinfo           --------------------------
	.section	.note.nv.cuinfo,"",@"SHT_NOTE"
	.sectionflags	@"SHF_NOTE_NV_CUINFO"
        /*0018*/ 	.short	0x0002
        /*001a*/ 	.short	0x0064
        /*001c*/ 	.short	0x0082
	.zero		2


//--------------------- .nv.info                  --------------------------
	.section	.nv.info,"",@"SHT_CUDA_INFO"
	.align	4


	//----- nvinfo : EIATTR_REGCOUNT
	.align		4
        /*0000*/ 	.byte	0x04, 0x2f
        /*0002*/ 	.short	(.L_1 - .L_0)
	.align		4
.L_0:
        /*0004*/ 	.word	index@(add)
        /*0008*/ 	.word	0x0000000c


	//----- nvinfo : EIATTR_FRAME_SIZE
	.align		4
.L_1:
        /*000c*/ 	.byte	0x04, 0x11
        /*000e*/ 	.short	(.L_3 - .L_2)
	.align		4
.L_2:
        /*0010*/ 	.word	index@(add)
        /*0014*/ 	.word	0x00000000


	//----- nvinfo : EIATTR_REGCOUNT
	.align		4
.L_3:
        /*0018*/ 	.byte	0x04, 0x2f
        /*001a*/ 	.short	(.L_5 - .L_4)
	.align		4
.L_4:
        /*001c*/ 	.word	index@(GPU_fill)
        /*0020*/ 	.word	0x0000000a


	//----- nvinfo : EIATTR_FRAME_SIZE
	.align		4
.L_5:
        /*0024*/ 	.byte	0x04, 0x11
        /*0026*/ 	.short	(.L_7 - .L_6)
	.align		4
.L_6:
        /*0028*/ 	.word	index@(GPU_fill)
        /*002c*/ 	.word	0x00000000


	//----- nvinfo : EIATTR_REGCOUNT
	.align		4
.L_7:
        /*0030*/ 	.byte	0x04, 0x2f
        /*0032*/ 	.short	(.L_9 - .L_8)
	.align		4
.L_8:
        /*0034*/ 	.word	index@(setVal)
        /*0038*/ 	.word	0x00000008


	//----- nvinfo : EIATTR_FRAME_SIZE
	.align		4
.L_9:
        /*003c*/ 	.byte	0x04, 0x11
        /*003e*/ 	.short	(.L_11 - .L_10)
	.align		4
.L_10:
        /*0040*/ 	.word	index@(setVal)
        /*0044*/ 	.word	0x00000000


	//----- nvinfo : EIATTR_REGCOUNT
	.align		4
.L_11:
        /*0048*/ 	.byte	0x04, 0x2f
        /*004a*/ 	.short	(.L_13 - .L_12)
	.align		4
.L_12:
        /*004c*/ 	.word	index@(getVal)
        /*0050*/ 	.word	0x00000008


	//----- nvinfo : EIATTR_FRAME_SIZE
	.align		4
.L_13:
        /*0054*/ 	.byte	0x04, 0x11
        /*0056*/ 	.short	(.L_15 - .L_14)
	.align		4
.L_14:
        /*0058*/ 	.word	index@(getVal)
        /*005c*/ 	.word	0x00000000


	//----- nvinfo : EIATTR_REGCOUNT
	.align		4
.L_15:
        /*0060*/ 	.byte	0x04, 0x2f
        /*0062*/ 	.short	(.L_17 - .L_16)
	.align		4
.L_16:
        /*0064*/ 	.word	index@(ccVals)
        /*0068*/ 	.word	0x0000000a


	//----- nvinfo : EIATTR_FRAME_SIZE
	.align		4
.L_17:
        /*006c*/ 	.byte	0x04, 0x11
        /*006e*/ 	.short	(.L_19 - .L_18)
	.align		4
.L_18:
        /*0070*/ 	.word	index@(ccVals)
        /*0074*/ 	.word	0x00000000


	//----- nvinfo : EIATTR_MIN_STACK_SIZE
	.align		4
.L_19:
        /*0078*/ 	.byte	0x04, 0x12
        /*007a*/ 	.short	(.L_21 - .L_20)
	.align		4
.L_20:
        /*007c*/ 	.word	index@(ccVals)
        /*0080*/ 	.word	0x00000000


	//----- nvinfo : EIATTR_MIN_STACK_SIZE
	.align		4
.L_21:
        /*0084*/ 	.byte	0x04, 0x12
        /*0086*/ 	.short	(.L_23 - .L_22)
	.align		4
.L_22:
        /*0088*/ 	.word	index@(getVal)
        /*008c*/ 	.word	0x00000000


	//----- nvinfo : EIATTR_MIN_STACK_SIZE
	.align		4
.L_23:
        /*0090*/ 	.byte	0x04, 0x12
        /*0092*/ 	.short	(.L_25 - .L_24)
	.align		4
.L_24:
        /*0094*/ 	.word	index@(setVal)
        /*0098*/ 	.word	0x00000000


	//----- nvinfo : EIATTR_MIN_STACK_SIZE
	.align		4
.L_25:
        /*009c*/ 	.byte	0x04, 0x12
        /*009e*/ 	.short	(.L_27 - .L_26)
	.align		4
.L_26:
        /*00a0*/ 	.word	index@(GPU_fill)
        /*00a4*/ 	.word	0x00000000


	//----- nvinfo : EIATTR_MIN_STACK_SIZE
	.align		4
.L_27:
        /*00a8*/ 	.byte	0x04, 0x12
        /*00aa*/ 	.short	(.L_29 - .L_28)
	.align		4
.L_28:
        /*00ac*/ 	.word	index@(add)
        /*00b0*/ 	.word	0x00000000
.L_29:


//--------------------- .nv.compat                --------------------------
	.section	.nv.compat,"",@"SHT_CUDA_COMPAT_INFO"
	.align	4
        /*0000*/ 	.byte	0x02, 0x09, 0x00, 0x00, 0x02, 0x02, 0x01, 0x00, 0x02, 0x05, 0x05, 0x00, 0x03, 0x07, 0x01, 0x01
        /*0010*/ 	.byte	0x02, 0x03, 0x00, 0x00, 0x02, 0x06, 0x01, 0x00, 0x04, 0x0b, 0x08, 0x00, 0x09, 0x00, 0x00, 0x00
        /*0020*/ 	.byte	0x00, 0x00, 0x00, 0x00


//--------------------- .nv.info.ccVals           --------------------------
	.section	.nv.info.ccVals,"",@"SHT_CUDA_INFO"
	.sectionflags	@""
	.align	4


	//----- nvinfo : EIATTR_CUDA_API_VERSION
	.align		4
        /*0000*/ 	.byte	0x04, 0x37
        /*0002*/ 	.short	(.L_31 - .L_30)
.L_30:
        /*0004*/ 	.word	0x00000082


	//----- nvinfo : EIATTR_KPARAM_INFO
	.align		4
.L_31:
        /*0008*/ 	.byte	0x04, 0x17
        /*000a*/ 	.short	(.L_33 - .L_32)
.L_32:
        /*000c*/ 	.word	0x00000000
        /*0010*/ 	.short	0x0002
        /*0012*/ 	.short	0x0010
        /*0014*/ 	.byte	0x00, 0xf0, 0x11, 0x00


	//----- nvinfo : EIATTR_KPARAM_INFO
	.align		4
.L_33:
        /*0018*/ 	.byte	0x04, 0x17
        /*001a*/ 	.short	(.L_35 - .L_34)
.L_34:
        /*001c*/ 	.word	0x00000000
        /*0020*/ 	.short	0x0001
        /*0022*/ 	.short	0x0008
        /*0024*/ 	.byte	0x00, 0xf5, 0x21, 0x00


	//----- nvinfo : EIATTR_KPARAM_INFO
	.align		4
.L_35:
        /*0028*/ 	.byte	0x04, 0x17
        /*002a*/ 	.short	(.L_37 - .L_36)
.L_36:
        /*002c*/ 	.word	0x00000000
        /*0030*/ 	.short	0x0000
        /*0032*/ 	.short	0x0000
        /*0034*/ 	.byte	0x00, 0xf5, 0x21, 0x00


	//----- nvinfo : EIATTR_SPARSE_MMA_MASK
	.align		4
.L_37:
        /*0038*/ 	.byte	0x03, 0x50
        /*003a*/ 	.short	0x0000


	//----- nvinfo : EIATTR_MAXREG_COUNT
	.align		4
        /*003c*/ 	.byte	0x03, 0x1b
        /*003e*/ 	.short	0x00ff


	//----- nvinfo : EIATTR_MERCURY_ISA_VERSION
	.align		4
        /*0040*/ 	.byte	0x03, 0x5f
        /*0042*/ 	.short	0x0101


	//----- nvinfo : EIATTR_VRC_CTA_INIT_COUNT
	.align		4
        /*0044*/ 	.byte	0x02, 0x4a
	.zero		1
	.zero		1


	//----- nvinfo : EIATTR_EXIT_INSTR_OFFSETS
	.align		4
        /*0048*/ 	.byte	0x04, 0x1c
        /*004a*/ 	.short	(.L_39 - .L_38)


	//   ....[0]....
.L_38:
        /*004c*/ 	.word	0x00000070


	//   ....[1]....
        /*0050*/ 	.word	0x00000100


	//----- nvinfo : EIATTR_CBANK_PARAM_SIZE
	.align		4
.L_39:
        /*0054*/ 	.byte	0x03, 0x19
        /*0056*/ 	.short	0x0014


	//----- nvinfo : EIATTR_PARAM_CBANK
	.align		4
        /*0058*/ 	.byte	0x04, 0x0a
        /*005a*/ 	.short	(.L_41 - .L_40)
	.align		4
.L_40:
        /*005c*/ 	.word	index@(.nv.constant0.ccVals)
        /*0060*/ 	.short	0x0380
        /*0062*/ 	.short	0x0014


	//----- nvinfo : EIATTR_SW_WAR
	.align		4
.L_41:
        /*0064*/ 	.byte	0x04, 0x36
        /*0066*/ 	.short	(.L_43 - .L_42)
.L_42:
        /*0068*/ 	.word	0x00000008
.L_43:


//--------------------- .nv.info.getVal           --------------------------
	.section	.nv.info.getVal,"",@"SHT_CUDA_INFO"
	.sectionflags	@""
	.align	4


	//----- nvinfo : EIATTR_CUDA_API_VERSION
	.align		4
        /*0000*/ 	.byte	0x04, 0x37
        /*0002*/ 	.short	(.L_45 - .L_44)
.L_44:
        /*0004*/ 	.word	0x00000082


	//----- nvinfo : EIATTR_KPARAM_INFO
	.align		4
.L_45:
        /*0008*/ 	.byte	0x04, 0x17
        /*000a*/ 	.short	(.L_47 - .L_46)
.L_46:
        /*000c*/ 	.word	0x00000000
        /*0010*/ 	.short	0x0002
        /*0012*/ 	.short	0x0010
        /*0014*/ 	.byte	0x00, 0xf0, 0x11, 0x00


	//----- nvinfo : EIATTR_KPARAM_INFO
	.align		4
.L_47:
        /*0018*/ 	.byte	0x04, 0x17
        /*001a*/ 	.short	(.L_49 - .L_48)
.L_48:
        /*001c*/ 	.word	0x00000000
        /*0020*/ 	.short	0x0001
        /*0022*/ 	.short	0x0008
        /*0024*/ 	.byte	0x00, 0xf5, 0x21, 0x00


	//----- nvinfo : EIATTR_KPARAM_INFO
	.align		4
.L_49:
        /*0028*/ 	.byte	0x04, 0x17
        /*002a*/ 	.short	(.L_51 - .L_50)
.L_50:
        /*002c*/ 	.word	0x00000000
        /*0030*/ 	.short	0x0000
        /*0032*/ 	.short	0x0000
        /*0034*/ 	.byte	0x00, 0xf5, 0x21, 0x00


	//----- nvinfo : EIATTR_SPARSE_MMA_MASK
	.align		4
.L_51:
        /*0038*/ 	.byte	0x03, 0x50
        /*003a*/ 	.short	0x0000


	//----- nvinfo : EIATTR_MAXREG_COUNT
	.align		4
        /*003c*/ 	.byte	0x03, 0x1b
        /*003e*/ 	.short	0x00ff


	//----- nvinfo : EIATTR_MERCURY_ISA_VERSION
	.align		4
        /*0040*/ 	.byte	0x03, 0x5f
        /*0042*/ 	.short	0x0101


	//----- nvinfo : EIATTR_VRC_CTA_INIT_COUNT
	.align		4
        /*0044*/ 	.byte	0x02, 0x4a
	.zero		1
	.zero		1


	//----- nvinfo : EIATTR_EXIT_INSTR_OFFSETS
	.align		4
        /*0048*/ 	.byte	0x04, 0x1c
        /*004a*/ 	.short	(.L_53 - .L_52)


	//   ....[0]....
.L_52:
        /*004c*/ 	.word	0x00000080


	//----- nvinfo : EIATTR_CBANK_PARAM_SIZE
	.align		4
.L_53:
        /*0050*/ 	.byte	0x03, 0x19
        /*0052*/ 	.short	0x0014


	//----- nvinfo : EIATTR_PARAM_CBANK
	.align		4
        /*0054*/ 	.byte	0x04, 0x0a
        /*0056*/ 	.short	(.L_55 - .L_54)
	.align		4
.L_54:
        /*0058*/ 	.word	index@(.nv.constant0.getVal)
        /*005c*/ 	.short	0x0380
        /*005e*/ 	.short	0x0014


	//----- nvinfo : EIATTR_SW_WAR
	.align		4
.L_55:
        /*0060*/ 	.byte	0x04, 0x36
        /*0062*/ 	.short	(.L_57 - .L_56)
.L_56:
        /*0064*/ 	.word	0x00000008
.L_57:


//--------------------- .nv.info.setVal           --------------------------
	.section	.nv.info.setVal,"",@"SHT_CUDA_INFO"
	.sectionflags	@""
	.align	4


	//----- nvinfo : EIATTR_CUDA_API_VERSION
	.align		4
        /*0000*/ 	.byte	0x04, 0x37
        /*0002*/ 	.short	(.L_59 - .L_58)
.L_58:
        /*0004*/ 	.word	0x00000082


	//----- nvinfo : EIATTR_KPARAM_INFO
	.align		4
.L_59:
        /*0008*/ 	.byte	0x04, 0x17
        /*000a*/ 	.short	(.L_61 - .L_60)
.L_60:
        /*000c*/ 	.word	0x00000000
        /*0010*/ 	.short	0x0002
        /*0012*/ 	.short	0x000c
        /*0014*/ 	.byte	0x00, 0xf0, 0x11, 0x00


	//----- nvinfo : EIATTR_KPARAM_INFO
	.align		4
.L_61:
        /*0018*/ 	.byte	0x04, 0x17
        /*001a*/ 	.short	(.L_63 - .L_62)
.L_62:
        /*001c*/ 	.word	0x00000000
        /*0020*/ 	.short	0x0001
        /*0022*/ 	.short	0x0008
        /*0024*/ 	.byte	0x00, 0xf0, 0x11, 0x00


	//----- nvinfo : EIATTR_KPARAM_INFO
	.align		4
.L_63:
        /*0028*/ 	.byte	0x04, 0x17
        /*002a*/ 	.short	(.L_65 - .L_64)
.L_64:
        /*002c*/ 	.word	0x00000000
        /*0030*/ 	.short	0x0000
        /*0032*/ 	.short	0x0000
        /*0034*/ 	.byte	0x00, 0xf5, 0x21, 0x00


	//----- nvinfo : EIATTR_SPARSE_MMA_MASK
	.align		4
.L_65:
        /*0038*/ 	.byte	0x03, 0x50
        /*003a*/ 	.short	0x0000


	//----- nvinfo : EIATTR_MAXREG_COUNT
	.align		4
        /*003c*/ 	.byte	0x03, 0x1b
        /*003e*/ 	.short	0x00ff


	//----- nvinfo : EIATTR_MERCURY_ISA_VERSION
	.align		4
        /*0040*/ 	.byte	0x03, 0x5f
        /*0042*/ 	.short	0x0101


	//----- nvinfo : EIATTR_VRC_CTA_INIT_COUNT
	.align		4
        /*0044*/ 	.byte	0x02, 0x4a
	.zero		1
	.zero		1


	//----- nvinfo : EIATTR_EXIT_INSTR_OFFSETS
	.align		4
        /*0048*/ 	.byte	0x04, 0x1c
        /*004a*/ 	.short	(.L_67 - .L_66)


	//   ....[0]....
.L_66:
        /*004c*/ 	.word	0x00000060


	//----- nvinfo : EIATTR_CBANK_PARAM_SIZE
	.align		4
.L_67:
        /*0050*/ 	.byte	0x03, 0x19
        /*0052*/ 	.short	0x0010


	//----- nvinfo : EIATTR_PARAM_CBANK
	.align		4
        /*0054*/ 	.byte	0x04, 0x0a
        /*0056*/ 	.short	(.L_69 - .L_68)
	.align		4
.L_68:
        /*0058*/ 	.word	index@(.nv.constant0.setVal)
        /*005c*/ 	.short	0x0380
        /*005e*/ 	.short	0x0010


	//----- nvinfo : EIATTR_SW_WAR
	.align		4
.L_69:
        /*0060*/ 	.byte	0x04, 0x36
        /*0062*/ 	.short	(.L_71 - .L_70)
.L_70:
        /*0064*/ 	.word	0x00000008
.L_71:


//--------------------- .nv.info.GPU_fill         --------------------------
	.section	.nv.info.GPU_fill,"",@"SHT_CUDA_INFO"
	.sectionflags	@""
	.align	4


	//----- nvinfo : EIATTR_CUDA_API_VERSION
	.align		4
        /*0000*/ 	.byte	0x04, 0x37
        /*0002*/ 	.short	(.L_73 - .L_72)
.L_72:
        /*0004*/ 	.word	0x00000082


	//----- nvinfo : EIATTR_KPARAM_INFO
	.align		4
.L_73:
        /*0008*/ 	.byte	0x04, 0x17
        /*000a*/ 	.short	(.L_75 - .L_74)
.L_74:
        /*000c*/ 	.word	0x00000000
        /*0010*/ 	.short	0x0002
        /*0012*/ 	.short	0x000c
        /*0014*/ 	.byte	0x00, 0xf0, 0x11, 0x00


	//----- nvinfo : EIATTR_KPARAM_INFO
	.align		4
.L_75:
        /*0018*/ 	.byte	0x04, 0x17
        /*001a*/ 	.short	(.L_77 - .L_76)
.L_76:
        /*001c*/ 	.word	0x00000000
        /*0020*/ 	.short	0x0001
        /*0022*/ 	.short	0x0008
        /*0024*/ 	.byte	0x00, 0xf0, 0x11, 0x00


	//----- nvinfo : EIATTR_KPARAM_INFO
	.align		4
.L_77:
        /*0028*/ 	.byte	0x04, 0x17
        /*002a*/ 	.short	(.L_79 - .L_78)
.L_78:
        /*002c*/ 	.word	0x00000000
        /*0030*/ 	.short	0x0000
        /*0032*/ 	.short	0x0000
        /*0034*/ 	.byte	0x00, 0xf5, 0x21, 0x00


	//----- nvinfo : EIATTR_SPARSE_MMA_MASK
	.align		4
.L_79:
        /*0038*/ 	.byte	0x03, 0x50
        /*003a*/ 	.short	0x0000


	//----- nvinfo : EIATTR_MAXREG_COUNT
	.align		4
        /*003c*/ 	.byte	0x03, 0x1b
        /*003e*/ 	.short	0x00ff


	//----- nvinfo : EIATTR_MERCURY_ISA_VERSION
	.align		4
        /*0040*/ 	.byte	0x03, 0x5f
        /*0042*/ 	.short	0x0101


	//----- nvinfo : EIATTR_VRC_CTA_INIT_COUNT
	.align		4
        /*0044*/ 	.byte	0x02, 0x4a
	.zero		1
	.zero		1


	//----- nvinfo : EIATTR_EXIT_INSTR_OFFSETS
	.align		4
        /*0048*/ 	.byte	0x04, 0x1c
        /*004a*/ 	.short	(.L_81 - .L_80)


	//   ....[0]....
.L_80:
        /*004c*/ 	.word	0x00000070


	//   ....[1]....
        /*0050*/ 	.word	0x000000d0


	//----- nvinfo : EIATTR_CBANK_PARAM_SIZE
	.align		4
.L_81:
        /*0054*/ 	.byte	0x03, 0x19
        /*0056*/ 	.short	0x0010


	//----- nvinfo : EIATTR_PARAM_CBANK
	.align		4
        /*0058*/ 	.byte	0x04, 0x0a
        /*005a*/ 	.short	(.L_83 - .L_82)
	.align		4
.L_82:
        /*005c*/ 	.word	index@(.nv.constant0.GPU_fill)
        /*0060*/ 	.short	0x0380
        /*0062*/ 	.short	0x0010


	//----- nvinfo : EIATTR_SW_WAR
	.align		4
.L_83:
        /*0064*/ 	.byte	0x04, 0x36
        /*0066*/ 	.short	(.L_85 - .L_84)
.L_84:
        /*0068*/ 	.word	0x00000008
.L_85:


//--------------------- .nv.info.add              --------------------------
	.section	.nv.info.add,"",@"SHT_CUDA_INFO"
	.sectionflags	@""
	.align	4


	//----- nvinfo : EIATTR_CUDA_API_VERSION
	.align		4
        /*0000*/ 	.byte	0x04, 0x37
        /*0002*/ 	.short	(.L_87 - .L_86)
.L_86:
        /*0004*/ 	.word	0x00000082


	//----- nvinfo : EIATTR_KPARAM_INFO
	.align		4
.L_87:
        /*0008*/ 	.byte	0x04, 0x17
        /*000a*/ 	.short	(.L_89 - .L_88)
.L_88:
        /*000c*/ 	.word	0x00000000
        /*0010*/ 	.short	0x0003
        /*0012*/ 	.short	0x0018
        /*0014*/ 	.byte	0x00, 0xf5, 0x21, 0x00


	//----- nvinfo : EIATTR_KPARAM_INFO
	.align		4
.L_89:
        /*0018*/ 	.byte	0x04, 0x17
        /*001a*/ 	.short	(.L_91 - .L_90)
.L_90:
        /*001c*/ 	.word	0x00000000
        /*0020*/ 	.short	0x0002
        /*0022*/ 	.short	0x0010
        /*0024*/ 	.byte	0x00, 0xf5, 0x21, 0x00


	//----- nvinfo : EIATTR_KPARAM_INFO
	.align		4
.L_91:
        /*0028*/ 	.byte	0x04, 0x17
        /*002a*/ 	.short	(.L_93 - .L_92)
.L_92:
        /*002c*/ 	.word	0x00000000
        /*0030*/ 	.short	0x0001
        /*0032*/ 	.short	0x0008
        /*0034*/ 	.byte	0x00, 0xf5, 0x21, 0x00


	//----- nvinfo : EIATTR_KPARAM_INFO
	.align		4
.L_93:
        /*0038*/ 	.byte	0x04, 0x17
        /*003a*/ 	.short	(.L_95 - .L_94)
.L_94:
        /*003c*/ 	.word	0x00000000
        /*0040*/ 	.short	0x0000
        /*0042*/ 	.short	0x0000
        /*0044*/ 	.byte	0x00, 0xf0, 0x11, 0x00


	//----- nvinfo : EIATTR_SPARSE_MMA_MASK
	.align		4
.L_95:
        /*0048*/ 	.byte	0x03, 0x50
        /*004a*/ 	.short	0x0000


	//----- nvinfo : EIATTR_MAXREG_COUNT
	.align		4
        /*004c*/ 	.byte	0x03, 0x1b
        /*004e*/ 	.short	0x00ff


	//----- nvinfo : EIATTR_MERCURY_ISA_VERSION
	.align		4
        /*0050*/ 	.byte	0x03, 0x5f
        /*0052*/ 	.short	0x0101


	//----- nvinfo : EIATTR_VRC_CTA_INIT_COUNT
	.align		4
        /*0054*/ 	.byte	0x02, 0x4a
	.zero		1
	.zero		1


	//----- nvinfo : EIATTR_EXIT_INSTR_OFFSETS
	.align		4
        /*0058*/ 	.byte	0x04, 0x1c
        /*005a*/ 	.short	(.L_97 - .L_96)


	//   ....[0]....
.L_96:
        /*005c*/ 	.word	0x00000070


	//   ....[1]....
        /*0060*/ 	.word	0x00000130


	//----- nvinfo : EIATTR_CBANK_PARAM_SIZE
	.align		4
.L_97:
        /*0064*/ 	.byte	0x03, 0x19
        /*0066*/ 	.short	0x0020


	//----- nvinfo : EIATTR_PARAM_CBANK
	.align		4
        /*0068*/ 	.byte	0x04, 0x0a
        /*006a*/ 	.short	(.L_99 - .L_98)
	.align		4
.L_98:
        /*006c*/ 	.word	index@(.nv.constant0.add)
        /*0070*/ 	.short	0x0380
        /*0072*/ 	.short	0x0020


	//----- nvinfo : EIATTR_SW_WAR
	.align		4
.L_99:
        /*0074*/ 	.byte	0x04, 0x36
        /*0076*/ 	.short	(.L_101 - .L_100)
.L_100:
        /*0078*/ 	.word	0x00000008
.L_101:


//--------------------- .nv.callgraph             --------------------------
	.section	.nv.callgraph,"",@"SHT_CUDA_CALLGRAPH"
	.align	4
	.sectionentsize	8
	.align		4
        /*0000*/ 	.word	0x00000000
	.align		4
        /*0004*/ 	.word	0xffffffff
	.align		4
        /*0008*/ 	.word	0x00000000
	.align		4
        /*000c*/ 	.word	0xfffffffe
	.align		4
        /*0010*/ 	.word	0x00000000
	.align		4
        /*0014*/ 	.word	0xfffffffd
	.align		4
        /*0018*/ 	.word	0x00000000
	.align		4
        /*001c*/ 	.word	0xfffffffc


//--------------------- .text.ccVals              --------------------------
	.section	.text.ccVals,"ax",@progbits
	.align	128
        .global         ccVals
        .type           ccVals,@function
        .size           ccVals,(.L_x_5 - ccVals)
        .other          ccVals,@"STO_CUDA_ENTRY STV_DEFAULT"
ccVals:
.text.ccVals:
[----:B------:R-:W-:Y:S01]  /*0000*/  LDC R1, c[0x0][0x37c] ;  /* 0x0000df00ff017b82 */ /* 0x000fe20000000800 */
[----:B------:R-:W0:Y:S07]  /*0010*/  S2R R0, SR_TID.X ;  /* 0x0000000000007919 */ /* 0x000e2e0000002100 */
[----:B------:R-:W0:Y:S01]  /*0020*/  S2UR UR4, SR_CTAID.X ;  /* 0x00000000000479c3 */ /* 0x000e220000002500 */
[----:B------:R-:W1:Y:S07]  /*0030*/  LDCU UR5, c[0x0][0x390] ;  /* 0x00007200ff0577ac */ /* 0x000e6e0008000800 */
[----:B------:R-:W0:Y:S02]  /*0040*/  LDC R7, c[0x0][0x360] ;  /* 0x0000d800ff077b82 */ /* 0x000e240000000800 */
[----:B0-----:R-:W-:-:S05]  /*0050*/  IMAD R7, R7, UR4, R0 ;  /* 0x0000000407077c24 */ /* 0x001fca000f8e0200 */
[----:B-1----:R-:W-:-:S13]  /*0060*/  ISETP.GE.AND P0, PT, R7, UR5, PT ;  /* 0x0000000507007c0c */ /* 0x002fda000bf06270 */
[----:B------:R-:W-:Y:S05]  /*0070*/  @P0 EXIT ;  /* 0x000000000000094d */ /* 0x000fea0003800000 */
[----:B------:R-:W0:Y:S01]  /*0080*/  LDC.64 R2, c[0x0][0x380] ;  /* 0x0000e000ff027b82 */ /* 0x000e220000000a00 */
[----:B------:R-:W1:Y:S07]  /*0090*/  LDCU.64 UR4, c[0x0][0x358] ;  /* 0x00006b00ff0477ac */ /* 0x000e6e0008000a00 */
[----:B------:R-:W2:Y:S01]  /*00a0*/  LDC.64 R4, c[0x0][0x388] ;  /* 0x0000e200ff047b82 */ /* 0x000ea20000000a00 */
[----:B0-----:R-:W-:-:S06]  /*00b0*/  IMAD.WIDE R2, R7, 0x4, R2 ;  /* 0x0000000407027825 */ /* 0x001fcc00078e0202 */
[----:B-1----:R-:W3:Y:S01]  /*00c0*/  LDG.E R3, desc[UR4][R2.64] ;  /* 0x0000000402037981 */ /* 0x002ee2000c1e1900 */
[----:B--2---:R-:W-:-:S06]  /*00d0*/  IMAD.WIDE R4, R7, 0x8, R4 ;  /* 0x0000000807047825 */ /* 0x004fcc00078e0204 */
[----:B------:R-:W3:Y:S04]  /*00e0*/  LDG.E.64 R4, desc[UR4][R4.64] ;  /* 0x0000000404047981 */ /* 0x000ee8000c1e1b00 */
[----:B---3--:R-:W-:Y:S01]  /*00f0*/  STG.E desc[UR4][R4.64], R3 ;  /* 0x0000000304007986 */ /* 0x008fe2000c101904 */
[----:B------:R-:W-:Y:S05]  /*0100*/  EXIT ;  /* 0x000000000000794d */ /* 0x000fea0003800000 */
.L_x_0:
[----:B------:R-:W-:-:S00]  /*0110*/  BRA `(.L_x_0) ;  /* 0xfffffffc00fc7947 */ /* 0x000fc0000383ffff */
[----:B------:R-:W-:-:S00]  /*0120*/  NOP ;  /* 0x0000000000007918 */ /* 0x000fc00000000000 */
        /* <DEDUP_REMOVED lines=13> */
.L_x_5:


//--------------------- .text.getVal              --------------------------
	.section	.text.getVal,"ax",@progbits
	.align	128
        .global         getVal
        .type           getVal,@function
        .size           getVal,(.L_x_6 - getVal)
        .other          getVal,@"STO_CUDA_ENTRY STV_DEFAULT"
getVal:
.text.getVal:
[----:B------:R-:W-:Y:S08]  /*0000*/  LDC R1, c[0x0][0x37c] ;  /* 0x0000df00ff017b82 */ /* 0x000ff00000000800 */
[----:B------:R-:W0:Y:S01]  /*0010*/  LDC R5, c[0x0][0x390] ;  /* 0x0000e400ff057b82 */ /* 0x000e220000000800 */
[----:B------:R-:W1:Y:S07]  /*0020*/  LDCU.64 UR4, c[0x0][0x358] ;  /* 0x00006b00ff0477ac */ /* 0x000e6e0008000a00 */
[----:B------:R-:W0:Y:S02]  /*0030*/  LDC.64 R2, c[0x0][0x380] ;  /* 0x0000e000ff027b82 */ /* 0x000e240000000a00 */
[----:B0-----:R-:W-:-:S06]  /*0040*/  IMAD.WIDE R2, R5, 0x4, R2 ;  /* 0x0000000405027825 */ /* 0x001fcc00078e0202 */
[----:B-1----:R-:W2:Y:S01]  /*0050*/  LDG.E R3, desc[UR4][R2.64] ;  /* 0x0000000402037981 */ /* 0x002ea2000c1e1900 */
[----:B------:R-:W2:Y:S03]  /*0060*/  LDC.64 R4, c[0x0][0x388] ;  /* 0x0000e200ff047b82 */ /* 0x000ea60000000a00 */
[----:B--2---:R-:W-:Y:S01]  /*0070*/  STG.E desc[UR4][R4.64], R3 ;  /* 0x0000000304007986 */ /* 0x004fe2000c101904 */
[----:B------:R-:W-:Y:S05]  /*0080*/  EXIT ;  /* 0x000000000000794d */ /* 0x000fea0003800000 */
.L_x_1:
        /* <DEDUP_REMOVED lines=15> */
.L_x_6:


//--------------------- .text.setVal              --------------------------
	.section	.text.setVal,"ax",@progbits
	.align	128
        .global         setVal
        .type           setVal,@function
        .size           setVal,(.L_x_7 - setVal)
        .other          setVal,@"STO_CUDA_ENTRY STV_DEFAULT"
setVal:
.text.setVal:
[----:B------:R-:W-:Y:S08]  /*0000*/  LDC R1, c[0x0][0x37c] ;  /* 0x0000df00ff017b82 */ /* 0x000ff00000000800 */
[----:B------:R-:W0:Y:S01]  /*0010*/  LDC.64 R2, c[0x0][0x380] ;  /* 0x0000e000ff027b82 */ /* 0x000e220000000a00 */
[----:B------:R-:W1:Y:S07]  /*0020*/  LDCU.64 UR4, c[0x0][0x358] ;  /* 0x00006b00ff0477ac */ /* 0x000e6e0008000a00 */
[----:B------:R-:W0:Y:S02]  /*0030*/  LDC.64 R4, c[0x0][0x388] ;  /* 0x0000e200ff047b82 */ /* 0x000e240000000a00 */
[----:B0-----:R-:W-:-:S05]  /*0040*/  IMAD.WIDE R2, R5, 0x4, R2 ;  /* 0x0000000405027825 */ /* 0x001fca00078e0202 */
[----:B-1----:R-:W-:Y:S01]  /*0050*/  STG.E desc[UR4][R2.64], R4 ;  /* 0x0000000402007986 */ /* 0x002fe2000c101904 */
[----:B------:R-:W-:Y:S05]  /*0060*/  EXIT ;  /* 0x000000000000794d */ /* 0x000fea0003800000 */
.L_x_2:
        /* <DEDUP_REMOVED lines=9> */
.L_x_7:


//--------------------- .text.GPU_fill            --------------------------
	.section	.text.GPU_fill,"ax",@progbits
	.align	128
        .global         GPU_fill
        .type           GPU_fill,@function
        .size           GPU_fill,(.L_x_8 - GPU_fill)
        .other          GPU_fill,@"STO_CUDA_ENTRY STV_DEFAULT"
GPU_fill:
.text.GPU_fill:
        /* <DEDUP_REMOVED lines=10> */
[----:B------:R-:W1:Y:S01]  /*00a0*/  LDC R7, c[0x0][0x388] ;  /* 0x0000e200ff077b82 */ /* 0x000e620000000800 */
[----:B0-----:R-:W-:-:S05]  /*00b0*/  IMAD.WIDE R2, R5, 0x4, R2 ;  /* 0x0000000405027825 */ /* 0x001fca00078e0202 */
[----:B-1----:R-:W-:Y:S01]  /*00c0*/  STG.E desc[UR4][R2.64], R7 ;  /* 0x0000000702007986 */ /* 0x002fe2000c101904 */
[----:B------:R-:W-:Y:S05]  /*00d0*/  EXIT ;  /* 0x000000000000794d */ /* 0x000fea0003800000 */
.L_x_3:
        /* <DEDUP_REMOVED lines=10> */
.L_x_8:


//--------------------- .text.add                 --------------------------
	.section	.text.add,"ax",@progbits
	.align	128
        .global         add
        .type           add,@function
        .size           add,(.L_x_9 - add)
        .other          add,@"STO_CUDA_ENTRY STV_DEFAULT"
add:
.text.add:
        /* <DEDUP_REMOVED lines=10> */
[----:B------:R-:W2:Y:S08]  /*00a0*/  LDC.64 R4, c[0x0][0x390] ;  /* 0x0000e400ff047b82 */ /* 0x000eb00000000a00 */
[----:B------:R-:W3:Y:S01]  /*00b0*/  LDC.64 R6, c[0x0][0x398] ;  /* 0x0000e600ff067b82 */ /* 0x000ee20000000a00 */
[----:B0-----:R-:W-:-:S06]  /*00c0*/  IMAD.WIDE R2, R9, 0x4, R2 ;  /* 0x0000000409027825 */ /* 0x001fcc00078e0202 */
[----:B-1----:R-:W4:Y:S01]  /*00d0*/  LDG.E R2, desc[UR4][R2.64] ;  /* 0x0000000402027981 */ /* 0x002f22000c1e1900 */
[----:B--2---:R-:W-:-:S06]  /*00e0*/  IMAD.WIDE R4, R9, 0x4, R4 ;  /* 0x0000000409047825 */ /* 0x004fcc00078e0204 */
[----:B------:R-:W4:Y:S01]  /*00f0*/  LDG.E R5, desc[UR4][R4.64] ;  /* 0x0000000404057981 */ /* 0x000f22000c1e1900 */
[----:B---3--:R-:W-:-:S04]  /*0100*/  IMAD.WIDE R6, R9, 0x4, R6 ;  /* 0x0000000409067825 */ /* 0x008fc800078e0206 */
[----:B----4-:R-:W-:-:S05]  /*0110*/  FADD R9, R2, R5 ;  /* 0x0000000502097221 */ /* 0x010fca0000000000 */
[----:B------:R-:W-:Y:S01]  /*0120*/  STG.E desc[UR4][R6.64], R9 ;  /* 0x0000000906007986 */ /* 0x000fe2000c101904 */
[----:B------:R-:W-:Y:S05]  /*0130*/  EXIT ;  /* 0x000000000000794d */ /* 0x000fea0003800000 */
.L_x_4:
        /* <DEDUP_REMOVED lines=12> */
.L_x_9:


//--------------------- .nv.shared.reserved.0     --------------------------
	.section	.nv.shared.reserved.0,"aw",@nobits
	.weak		__nv_reservedSMEM_offset_0_alias
	.size		__nv_reservedSMEM_offset_0_alias, 0, 64
	.other		__nv_reservedSMEM_offset_0_alias,@"STO_CUDA_RESERVED_SHARED STV_DEFAULT"
__nv_reservedSMEM_offset_0_alias:
	.zero		0
	.zero		64


//--------------------- .nv.constant0.ccVals      --------------------------
	.section	.nv.constant0.ccVals,"a",@progbits
	.sectionflags	@""
	.align	4
.nv.constant0.ccVals:
	.zero		916


//--------------------- .nv.constant0.getVal      --------------------------
	.section	.nv.constant0.getVal,"a",@progbits
	.sectionflags	@""
	.align	4
.nv.constant0.getVal:
	.zero		916


//--------------------- .nv.constant0.setVal      --------------------------
	.section	.nv.constant0.setVal,"a",@progbits
	.sectionflags	@""
	.align	4
.nv.constant0.setVal:
	.zero		912


//--------------------- .nv.constant0.GPU_fill    --------------------------
	.section	.nv.constant0.GPU_fill,"a",@progbits
	.sectionflags	@""
	.align	4
.nv.constant0.GPU_fill:
	.zero		912


//--------------------- .nv.constant0.add         --------------------------
	.section	.nv.constant0.add,"a",@progbits
	.sectionflags	@""
	.align	4
.nv.constant0.add:
	.zero		928


//--------------------- SYMBOLS --------------------------

	.type		.nv.reservedSmem.offset0,@object
	.size		.nv.reservedSmem.offset0,0x4
